	.headerflags	@"EF_CUDA_TEXMODE_UNIFIED EF_CUDA_64BIT_ADDRESS EF_CUDA_ACCELERATORS EF_CUDA_SM90 EF_CUDA_VIRTUAL_SM(EF_CUDA_SM90)"
	.elftype	@"ET_EXEC"


//--------------------- .nv.info                  --------------------------
	.section	.nv.info,"",@"SHT_CUDA_INFO"
	.align	4


	//----- nvinfo : EIATTR_REGCOUNT
	.align		4
        /*0000*/ 	.byte	0x04, 0x2f
        /*0002*/ 	.short	(.L_1 - .L_0)
	.align		4
.L_0:
        /*0004*/ 	.word	index@(triton_poi_fused_convolution_6)
        /*0008*/ 	.word	0x0000000c


	//----- nvinfo : EIATTR_MIN_STACK_SIZE
	.align		4
.L_1:
        /*000c*/ 	.byte	0x04, 0x12
        /*000e*/ 	.short	(.L_3 - .L_2)
	.align		4
.L_2:
        /*0010*/ 	.word	index@(triton_poi_fused_convolution_6)
        /*0014*/ 	.word	0x00000000


	//----- nvinfo : EIATTR_FRAME_SIZE
	.align		4
.L_3:
        /*0018*/ 	.byte	0x04, 0x11
        /*001a*/ 	.short	(.L_5 - .L_4)
	.align		4
.L_4:
        /*001c*/ 	.word	index@(triton_poi_fused_convolution_6)
        /*0020*/ 	.word	0x00000000


	//----- nvinfo : EIATTR_MIN_STACK_SIZE
	.align		4
.L_5:
        /*0024*/ 	.byte	0x04, 0x12
        /*0026*/ 	.short	(.L_7 - .L_6)
	.align		4
.L_6:
        /*0028*/ 	.word	index@(triton_poi_fused_convolution_6)
        /*002c*/ 	.word	0x00000000
.L_7:


//--------------------- .nv.info.triton_poi_fused_convolution_6 --------------------------
	.section	.nv.info.triton_poi_fused_convolution_6,"",@"SHT_CUDA_INFO"
	.sectionflags	@""
	.align	4


	//----- nvinfo : EIATTR_CUDA_API_VERSION
	.align		4
        /*0000*/ 	.byte	0x04, 0x37
        /*0002*/ 	.short	(.L_9 - .L_8)
.L_8:
        /*0004*/ 	.word	0x0000007c


	//----- nvinfo : EIATTR_KPARAM_INFO
	.align		4
.L_9:
        /*0008*/ 	.byte	0x04, 0x17
        /*000a*/ 	.short	(.L_11 - .L_10)
.L_10:
        /*000c*/ 	.word	0x00000000
        /*0010*/ 	.short	0x0002
        /*0012*/ 	.short	0x0010
        /*0014*/ 	.byte	0x00, 0xf0, 0x11, 0x00


	//----- nvinfo : EIATTR_KPARAM_INFO
	.align		4
.L_11:
        /*0018*/ 	.byte	0x04, 0x17
        /*001a*/ 	.short	(.L_13 - .L_12)
.L_12:
        /*001c*/ 	.word	0x00000000
        /*0020*/ 	.short	0x0001
        /*0022*/ 	.short	0x0008
        /*0024*/ 	.byte	0x00, 0xf4, 0x21, 0x00


	//----- nvinfo : EIATTR_KPARAM_INFO
	.align		4
.L_13:
        /*0028*/ 	.byte	0x04, 0x17
        /*002a*/ 	.short	(.L_15 - .L_14)
.L_14:
        /*002c*/ 	.word	0x00000000
        /*0030*/ 	.short	0x0000
        /*0032*/ 	.short	0x0000
        /*0034*/ 	.byte	0x00, 0xf4, 0x21, 0x00


	//----- nvinfo : EIATTR_SPARSE_MMA_MASK
	.align		4
.L_15:
        /*0038*/ 	.byte	0x03, 0x50
        /*003a*/ 	.short	0x0000


	//----- nvinfo : EIATTR_MAXREG_COUNT
	.align		4
        /*003c*/ 	.byte	0x03, 0x1b
        /*003e*/ 	.short	0x00ff


	//----- nvinfo : EIATTR_EXIT_INSTR_OFFSETS
	.align		4
        /*0040*/ 	.byte	0x04, 0x1c
        /*0042*/ 	.short	(.L_17 - .L_16)


	//   ....[0]....
.L_16:
        /*0044*/ 	.word	0x00000170


	//----- nvinfo : EIATTR_REQNTID
	.align		4
.L_17:
        /*0048*/ 	.byte	0x04, 0x10
        /*004a*/ 	.short	(.L_19 - .L_18)
.L_18:
        /*004c*/ 	.word	0x00000080
        /*0050*/ 	.word	0x00000001
        /*0054*/ 	.word	0x00000001


	//----- nvinfo : EIATTR_CBANK_PARAM_SIZE
	.align		4
.L_19:
        /*0058*/ 	.byte	0x03, 0x19
        /*005a*/ 	.short	0x0014


	//----- nvinfo : EIATTR_PARAM_CBANK
	.align		4
        /*005c*/ 	.byte	0x04, 0x0a
        /*005e*/ 	.short	(.L_21 - .L_20)
	.align		4
.L_20:
        /*0060*/ 	.word	index@(.nv.constant0.triton_poi_fused_convolution_6)
        /*0064*/ 	.short	0x0210
        /*0066*/ 	.short	0x0014


	//----- nvinfo : EIATTR_SW_WAR
	.align		4
.L_21:
        /*0068*/ 	.byte	0x04, 0x36
        /*006a*/ 	.short	(.L_23 - .L_22)
.L_22:
        /*006c*/ 	.word	0x00000008
.L_23:


//--------------------- .nv.callgraph             --------------------------
	.section	.nv.callgraph,"",@"SHT_CUDA_CALLGRAPH"
	.align	4
	.sectionentsize	8
	.align		4
        /*0000*/ 	.word	0x00000000
	.align		4
        /*0004*/ 	.word	0xffffffff
	.align		4
        /*0008*/ 	.word	0x00000000
	.align		4
        /*000c*/ 	.word	0xfffffffe
	.align		4
        /*0010*/ 	.word	0x00000000
	.align		4
        /*0014*/ 	.word	0xfffffffd
	.align		4
        /*0018*/ 	.word	0x00000000
	.align		4
        /*001c*/ 	.word	0xfffffffc


//--------------------- .text.triton_poi_fused_convolution_6 --------------------------
	.section	.text.triton_poi_fused_convolution_6,"ax",@progbits
	.align	128
        .global         triton_poi_fused_convolution_6
        .type           triton_poi_fused_convolution_6,@function
        .size           triton_poi_fused_convolution_6,(.L_x_1 - triton_poi_fused_convolution_6)
        .other          triton_poi_fused_convolution_6,@"STO_CUDA_ENTRY STV_DEFAULT"
triton_poi_fused_convolution_6:
.text.triton_poi_fused_convolution_6:
[----:B------:R-:W-:Y:S01]  /*0000*/  LDC R1, c[0x0][0x28] ;  /* 0x00000a00ff017b82 */ /* 0x000fe20000000800 */
[----:B------:R-:W1:Y:S07]  /*0010*/  S2R R0, SR_TID.X ;  /* 0x0000000000007919 */ /* 0x000e6e0000002100 */
[----:B------:R-:W2:Y:S01]  /*0020*/  LDC.64 R4, c[0x0][0x218] ;  /* 0x00008600ff047b82 */ /* 0x000ea20000000a00 */
[----:B------:R-:W-:Y:S01]  /*0030*/  ULDC.64 UR4, c[0x0][0x208] ;  /* 0x0000820000047ab9 */ /* 0x000fe20000000a00 */
[----:B------:R-:W3:Y:S06]  /*0040*/  S2R R7, SR_CTAID.X ;  /* 0x0000000000077919 */ /* 0x000eec0000002500 */
[----:B------:R-:W4:Y:S01]  /*0050*/  LDC.64 R2, c[0x0][0x210] ;  /* 0x00008400ff027b82 */ /* 0x000f220000000a00 */
[----:B-1----:R-:W-:-:S05]  /*0060*/  IMAD.SHL.U32 R0, R0, 0x2, RZ ;  /* 0x0000000200007824 */ /* 0x002fca00078e00ff */
[----:B------:R-:W-:-:S04]  /*0070*/  LOP3.LUT R0, R0, 0xfe, RZ, 0xc0, !PT ;  /* 0x000000fe00007812 */ /* 0x000fc800078ec0ff */
[----:B---3--:R-:W-:-:S05]  /*0080*/  LEA R7, R7, R0, 0x8 ;  /* 0x0000000007077211 */ /* 0x008fca00078e40ff */
[----:B------:R-:W-:-:S04]  /*0090*/  IMAD.HI R0, R7, 0x38e38e39, RZ ;  /* 0x38e38e3907007827 */ /* 0x000fc800078e02ff */
[----:B----4-:R-:W-:Y:S01]  /*00a0*/  IMAD.WIDE R2, R7, 0x4, R2 ;  /* 0x0000000407027825 */ /* 0x010fe200078e0202 */
[----:B------:R-:W-:-:S04]  /*00b0*/  SHF.R.U32.HI R9, RZ, 0x1f, R0 ;  /* 0x0000001fff097819 */ /* 0x000fc80000011600 */
[----:B------:R-:W-:Y:S01]  /*00c0*/  LEA.HI.SX32 R9, R0, R9, 0x1d ;  /* 0x0000000900097211 */ /* 0x000fe200078feaff */
[----:B------:R-:W3:Y:S03]  /*00d0*/  LDG.E.64 R6, desc[UR4][R2.64] ;  /* 0x0000000402067981 */ /* 0x000ee6000c1e1b00 */
[----:B------:R-:W-:-:S04]  /*00e0*/  SHF.R.S32.HI R0, RZ, 0x1f, R9 ;  /* 0x0000001fff007819 */ /* 0x000fc80000011409 */
[----:B------:R-:W-:-:S04]  /*00f0*/  LEA.HI R0, R0, R9, RZ, 0x8 ;  /* 0x0000000900007211 */ /* 0x000fc800078f40ff */
[----:B------:R-:W-:-:S05]  /*0100*/  LOP3.LUT R0, R0, 0xffffff00, RZ, 0xc0, !PT ;  /* 0xffffff0000007812 */ /* 0x000fca00078ec0ff */
[----:B------:R-:W-:-:S04]  /*0110*/  IMAD.IADD R9, R9, 0x1, -R0 ;  /* 0x0000000109097824 */ /* 0x000fc800078e0a00 */
[----:B--2---:R-:W-:-:S06]  /*0120*/  IMAD.WIDE R4, R9, 0x4, R4 ;  /* 0x0000000409047825 */ /* 0x004fcc00078e0204 */
[----:B------:R-:W3:Y:S02]  /*0130*/  LDG.E.EL R4, desc[UR4][R4.64] ;  /* 0x0000000404047981 */ /* 0x000ee4000c2e1900 */
[--C-:B---3--:R-:W-:Y:S01]  /*0140*/  FADD R6, R6, R4.reuse ;  /* 0x0000000406067221 */ /* 0x108fe20000000000 */
[----:B------:R-:W-:-:S05]  /*0150*/  FADD R7, R7, R4 ;  /* 0x0000000407077221 */ /* 0x000fca0000000000 */
[----:B------:R-:W-:Y:S01]  /*0160*/  STG.E.64 desc[UR4][R2.64], R6 ;  /* 0x0000000602007986 */ /* 0x000fe2000c101b04 */
[----:B------:R-:W-:Y:S05]  /*0170*/  EXIT ;  /* 0x000000000000794d */ /* 0x000fea0003800000 */
.L_x_0:
[----:B------:R-:W-:-:S00]  /*0180*/  BRA `(.L_x_0) ;  /* 0xfffffffc00fc7947 */ /* 0x000fc0000383ffff */
[----:B------:R-:W-:-:S00]  /*0190*/  NOP ;  /* 0x0000000000007918 */ /* 0x000fc00000000000 */
        /* <DEDUP_REMOVED lines=14> */
.L_x_1:


//--------------------- .nv.constant0.triton_poi_fused_convolution_6 --------------------------
	.section	.nv.constant0.triton_poi_fused_convolution_6,"a",@progbits
	.sectionflags	@""
	.align	4
.nv.constant0.triton_poi_fused_convolution_6:
	.zero		548
